//
// Generated by NVIDIA NVVM Compiler
//
// Compiler Build ID: CL-36424714
// Cuda compilation tools, release 13.0, V13.0.88
// Based on NVVM 20.0.0
//

.version 9.0
.target sm_100
.address_size 64

	// .globl	DXbinaryentropy_32

.visible .entry DXbinaryentropy_32(
	.param .u32 DXbinaryentropy_32_param_0,
	.param .u64 .ptr .align 1 DXbinaryentropy_32_param_1,
	.param .u64 .ptr .align 1 DXbinaryentropy_32_param_2,
	.param .u64 .ptr .align 1 DXbinaryentropy_32_param_3,
	.param .u64 .ptr .align 1 DXbinaryentropy_32_param_4
)
{
	.reg .pred 	%p<6>;
	.reg .b32 	%r<34>;
	.reg .b32 	%f<6>;
	.reg .b64 	%rd<14>;
	.reg .b64 	%fd<59>;

	ld.param.u32 	%r12, [DXbinaryentropy_32_param_0];
	ld.param.u64 	%rd1, [DXbinaryentropy_32_param_1];
	ld.param.u64 	%rd2, [DXbinaryentropy_32_param_2];
	ld.param.u64 	%rd3, [DXbinaryentropy_32_param_3];
	ld.param.u64 	%rd4, [DXbinaryentropy_32_param_4];
	mov.u32 	%r13, %tid.x;
	mov.u32 	%r14, %ctaid.x;
	mov.u32 	%r15, %ntid.x;
	mad.lo.s32 	%r1, %r14, %r15, %r13;
	setp.ge.s32 	%p1, %r1, %r12;
	@%p1 bra 	$L__BB0_9;
	cvta.to.global.u64 	%rd5, %rd3;
	cvta.to.global.u64 	%rd6, %rd1;
	cvta.to.global.u64 	%rd7, %rd2;
	ld.global.f32 	%f1, [%rd5];
	mul.wide.s32 	%rd8, %r1, 4;
	add.s64 	%rd9, %rd6, %rd8;
	ld.global.f32 	%f2, [%rd9];
	cvt.f64.f32 	%fd10, %f2;
	add.s64 	%rd10, %rd7, %rd8;
	ld.global.f32 	%f3, [%rd10];
	cvt.f64.f32 	%fd11, %f3;
	mov.f64 	%fd12, 0d3FF0000000000000;
	sub.f64 	%fd13, %fd12, %fd11;
	mul.f64 	%fd14, %fd13, %fd10;
	sub.f64 	%fd15, %fd12, %fd10;
	mul.f64 	%fd16, %fd15, %fd11;
	div.rn.f64 	%fd56, %fd14, %fd16;
	{
	.reg .b32 %temp; 
	mov.b64 	{%temp, %r30}, %fd56;
	}
	{
	.reg .b32 %temp; 
	mov.b64 	{%r31, %temp}, %fd56;
	}
	setp.gt.s32 	%p2, %r30, 1048575;
	mov.b32 	%r32, -1023;
	@%p2 bra 	$L__BB0_3;
	mul.f64 	%fd56, %fd56, 0d4350000000000000;
	{
	.reg .b32 %temp; 
	mov.b64 	{%temp, %r30}, %fd56;
	}
	{
	.reg .b32 %temp; 
	mov.b64 	{%r31, %temp}, %fd56;
	}
	mov.b32 	%r32, -1077;
$L__BB0_3:
	add.s32 	%r18, %r30, -1;
	setp.gt.u32 	%p3, %r18, 2146435070;
	@%p3 bra 	$L__BB0_7;
	shr.u32 	%r21, %r30, 20;
	add.s32 	%r33, %r32, %r21;
	and.b32  	%r22, %r30, 1048575;
	or.b32  	%r23, %r22, 1072693248;
	mov.b64 	%fd57, {%r31, %r23};
	setp.lt.u32 	%p5, %r23, 1073127583;
	@%p5 bra 	$L__BB0_6;
	{
	.reg .b32 %temp; 
	mov.b64 	{%r24, %temp}, %fd57;
	}
	{
	.reg .b32 %temp; 
	mov.b64 	{%temp, %r25}, %fd57;
	}
	add.s32 	%r26, %r25, -1048576;
	mov.b64 	%fd57, {%r24, %r26};
	add.s32 	%r33, %r33, 1;
$L__BB0_6:
	add.f64 	%fd18, %fd57, 0dBFF0000000000000;
	add.f64 	%fd19, %fd57, 0d3FF0000000000000;
	rcp.approx.ftz.f64 	%fd20, %fd19;
	neg.f64 	%fd21, %fd19;
	fma.rn.f64 	%fd22, %fd21, %fd20, 0d3FF0000000000000;
	fma.rn.f64 	%fd23, %fd22, %fd22, %fd22;
	fma.rn.f64 	%fd24, %fd23, %fd20, %fd20;
	mul.f64 	%fd25, %fd18, %fd24;
	fma.rn.f64 	%fd26, %fd18, %fd24, %fd25;
	mul.f64 	%fd27, %fd26, %fd26;
	fma.rn.f64 	%fd28, %fd27, 0d3EB1380B3AE80F1E, 0d3ED0EE258B7A8B04;
	fma.rn.f64 	%fd29, %fd28, %fd27, 0d3EF3B2669F02676F;
	fma.rn.f64 	%fd30, %fd29, %fd27, 0d3F1745CBA9AB0956;
	fma.rn.f64 	%fd31, %fd30, %fd27, 0d3F3C71C72D1B5154;
	fma.rn.f64 	%fd32, %fd31, %fd27, 0d3F624924923BE72D;
	fma.rn.f64 	%fd33, %fd32, %fd27, 0d3F8999999999A3C4;
	fma.rn.f64 	%fd34, %fd33, %fd27, 0d3FB5555555555554;
	sub.f64 	%fd35, %fd18, %fd26;
	add.f64 	%fd36, %fd35, %fd35;
	neg.f64 	%fd37, %fd26;
	fma.rn.f64 	%fd38, %fd37, %fd18, %fd36;
	mul.f64 	%fd39, %fd24, %fd38;
	mul.f64 	%fd40, %fd27, %fd34;
	fma.rn.f64 	%fd41, %fd40, %fd26, %fd39;
	xor.b32  	%r27, %r33, -2147483648;
	mov.b32 	%r28, 1127219200;
	mov.b64 	%fd42, {%r27, %r28};
	mov.b32 	%r29, -2147483648;
	mov.b64 	%fd43, {%r29, %r28};
	sub.f64 	%fd44, %fd42, %fd43;
	fma.rn.f64 	%fd45, %fd44, 0d3FE62E42FEFA39EF, %fd26;
	fma.rn.f64 	%fd46, %fd44, 0dBFE62E42FEFA39EF, %fd45;
	sub.f64 	%fd47, %fd46, %fd26;
	sub.f64 	%fd48, %fd41, %fd47;
	fma.rn.f64 	%fd49, %fd44, 0d3C7ABC9E3B39803F, %fd48;
	add.f64 	%fd58, %fd45, %fd49;
	bra.uni 	$L__BB0_8;
$L__BB0_7:
	fma.rn.f64 	%fd17, %fd56, 0d7FF0000000000000, 0d7FF0000000000000;
	{
	.reg .b32 %temp; 
	mov.b64 	{%temp, %r19}, %fd56;
	}
	and.b32  	%r20, %r19, 2147483647;
	setp.eq.s32 	%p4, %r20, 0;
	selp.f64 	%fd58, 0dFFF0000000000000, %fd17, %p4;
$L__BB0_8:
	cvt.f64.f32 	%fd50, %f1;
	mul.f64 	%fd51, %fd58, %fd50;
	cvt.rn.f64.s32 	%fd52, %r12;
	div.rn.f64 	%fd53, %fd51, %fd52;
	cvta.to.global.u64 	%rd11, %rd4;
	add.s64 	%rd13, %rd11, %rd8;
	ld.global.f32 	%f4, [%rd13];
	cvt.f64.f32 	%fd54, %f4;
	add.f64 	%fd55, %fd53, %fd54;
	cvt.rn.f32.f64 	%f5, %fd55;
	st.global.f32 	[%rd13], %f5;
$L__BB0_9:
	ret;

}


// ===== COMPILED SASS (sm_100) =====

	.target	sm_100

	.elftype	@"ET_EXEC"


//--------------------- .note.nv.tkinfo           --------------------------
	.section	.note.nv.tkinfo,"",@"SHT_NOTE"
	.sectionflags	@"SHF_NOTE_NV_TKINFO"
	.tkinfo
        /*0018*/ 	.word	0x00000002
        /*0030*/ 	.string	""
        /*0030*/ 	.string	"ptxas"
        /*0030*/ 	.string	"Cuda compilation tools, release 13.0, V13.0.88"
        /*0030*/ 	.string	"Build cuda_13.0.r13.0/compiler.36424714_0"
        /*0030*/ 	.string	"-arch sm_100 -m 64 "



//--------------------- .note.nv.cuinfo           --------------------------
	.section	.note.nv.cuinfo,"",@"SHT_NOTE"
	.sectionflags	@"SHF_NOTE_NV_CUINFO"
        /*0018*/ 	.short	0x0002
        /*001a*/ 	.short	0x0064
        /*001c*/ 	.short	0x0082
	.zero		2


//--------------------- .nv.info                  --------------------------
	.section	.nv.info,"",@"SHT_CUDA_INFO"
	.align	4


	//----- nvinfo : EIATTR_REGCOUNT
	.align		4
        /*0000*/ 	.byte	0x04, 0x2f
        /*0002*/ 	.short	(.L_1 - .L_0)
	.align		4
.L_0:
        /*0004*/ 	.word	index@(DXbinaryentropy_32)
        /*0008*/ 	.word	0x0000001a


	//----- nvinfo : EIATTR_FRAME_SIZE
	.align		4
.L_1:
        /*000c*/ 	.byte	0x04, 0x11
        /*000e*/ 	.short	(.L_3 - .L_2)
	.align		4
.L_2:
        /*0010*/ 	.word	index@($__internal_0_$__cuda_sm20_div_rn_f64_full)
        /*0014*/ 	.word	0x00000000


	//----- nvinfo : EIATTR_FRAME_SIZE
	.align		4
.L_3:
        /*0018*/ 	.byte	0x04, 0x11
        /*001a*/ 	.short	(.L_5 - .L_4)
	.align		4
.L_4:
        /*001c*/ 	.word	index@(DXbinaryentropy_32)
        /*0020*/ 	.word	0x00000000


	//----- nvinfo : EIATTR_MIN_STACK_SIZE
	.align		4
.L_5:
        /*0024*/ 	.byte	0x04, 0x12
        /*0026*/ 	.short	(.L_7 - .L_6)
	.align		4
.L_6:
        /*0028*/ 	.word	index@(DXbinaryentropy_32)
        /*002c*/ 	.word	0x00000000
.L_7:


//--------------------- .nv.compat                --------------------------
	.section	.nv.compat,"",@"SHT_CUDA_COMPAT_INFO"
	.align	4
        /*0000*/ 	.byte	0x02, 0x09, 0x00, 0x00, 0x02, 0x02, 0x01, 0x00, 0x02, 0x05, 0x05, 0x00, 0x03, 0x07, 0x01, 0x01
        /*0010*/ 	.byte	0x02, 0x03, 0x00, 0x00, 0x02, 0x06, 0x01, 0x00, 0x04, 0x0b, 0x08, 0x00, 0x01, 0x00, 0x00, 0x00
        /*0020*/ 	.byte	0x00, 0x00, 0x00, 0x00


//--------------------- .nv.info.DXbinaryentropy_32 --------------------------
	.section	.nv.info.DXbinaryentropy_32,"",@"SHT_CUDA_INFO"
	.sectionflags	@""
	.align	4


	//----- nvinfo : EIATTR_CUDA_API_VERSION
	.align		4
        /*0000*/ 	.byte	0x04, 0x37
        /*0002*/ 	.short	(.L_9 - .L_8)
.L_8:
        /*0004*/ 	.word	0x00000082


	//----- nvinfo : EIATTR_KPARAM_INFO
	.align		4
.L_9:
        /*0008*/ 	.byte	0x04, 0x17
        /*000a*/ 	.short	(.L_11 - .L_10)
.L_10:
        /*000c*/ 	.word	0x00000000
        /*0010*/ 	.short	0x0004
        /*0012*/ 	.short	0x0020
        /*0014*/ 	.byte	0x00, 0xf5, 0x21, 0x00


	//----- nvinfo : EIATTR_KPARAM_INFO
	.align		4
.L_11:
        /*0018*/ 	.byte	0x04, 0x17
        /*001a*/ 	.short	(.L_13 - .L_12)
.L_12:
        /*001c*/ 	.word	0x00000000
        /*0020*/ 	.short	0x0003
        /*0022*/ 	.short	0x0018
        /*0024*/ 	.byte	0x00, 0xf5, 0x21, 0x00


	//----- nvinfo : EIATTR_KPARAM_INFO
	.align		4
.L_13:
        /*0028*/ 	.byte	0x04, 0x17
        /*002a*/ 	.short	(.L_15 - .L_14)
.L_14:
        /*002c*/ 	.word	0x00000000
        /*0030*/ 	.short	0x0002
        /*0032*/ 	.short	0x0010
        /*0034*/ 	.byte	0x00, 0xf5, 0x21, 0x00


	//----- nvinfo : EIATTR_KPARAM_INFO
	.align		4
.L_15:
        /*0038*/ 	.byte	0x04, 0x17
        /*003a*/ 	.short	(.L_17 - .L_16)
.L_16:
        /*003c*/ 	.word	0x00000000
        /*0040*/ 	.short	0x0001
        /*0042*/ 	.short	0x0008
        /*0044*/ 	.byte	0x00, 0xf5, 0x21, 0x00


	//----- nvinfo : EIATTR_KPARAM_INFO
	.align		4
.L_17:
        /*0048*/ 	.byte	0x04, 0x17
        /*004a*/ 	.short	(.L_19 - .L_18)
.L_18:
        /*004c*/ 	.word	0x00000000
        /*0050*/ 	.short	0x0000
        /*0052*/ 	.short	0x0000
        /*0054*/ 	.byte	0x00, 0xf0, 0x11, 0x00


	//----- nvinfo : EIATTR_SPARSE_MMA_MASK
	.align		4
.L_19:
        /*0058*/ 	.byte	0x03, 0x50
        /*005a*/ 	.short	0x0000


	//----- nvinfo : EIATTR_MAXREG_COUNT
	.align		4
        /*005c*/ 	.byte	0x03, 0x1b
        /*005e*/ 	.short	0x00ff


	//----- nvinfo : EIATTR_MERCURY_ISA_VERSION
	.align		4
        /*0060*/ 	.byte	0x03, 0x5f
        /*0062*/ 	.short	0x0101


	//----- nvinfo : EIATTR_VRC_CTA_INIT_COUNT
	.align		4
        /*0064*/ 	.byte	0x02, 0x4a
	.zero		1
	.zero		1


	//----- nvinfo : EIATTR_EXIT_INSTR_OFFSETS
	.align		4
        /*0068*/ 	.byte	0x04, 0x1c
        /*006a*/ 	.short	(.L_21 - .L_20)


	//   ....[0]....
.L_20:
        /*006c*/ 	.word	0x00000070


	//   ....[1]....
        /*0070*/ 	.word	0x00000a10


	//----- nvinfo : EIATTR_CRS_STACK_SIZE
	.align		4
.L_21:
        /*0074*/ 	.byte	0x04, 0x1e
        /*0076*/ 	.short	(.L_23 - .L_22)
.L_22:
        /*0078*/ 	.word	0x00000000


	//----- nvinfo : EIATTR_CBANK_PARAM_SIZE
	.align		4
.L_23:
        /*007c*/ 	.byte	0x03, 0x19
        /*007e*/ 	.short	0x0028


	//----- nvinfo : EIATTR_PARAM_CBANK
	.align		4
        /*0080*/ 	.byte	0x04, 0x0a
        /*0082*/ 	.short	(.L_25 - .L_24)
	.align		4
.L_24:
        /*0084*/ 	.word	index@(.nv.constant0.DXbinaryentropy_32)
        /*0088*/ 	.short	0x0380
        /*008a*/ 	.short	0x0028


	//----- nvinfo : EIATTR_SW_WAR
	.align		4
.L_25:
        /*008c*/ 	.byte	0x04, 0x36
        /*008e*/ 	.short	(.L_27 - .L_26)
.L_26:
        /*0090*/ 	.word	0x00000008
.L_27:


//--------------------- .nv.callgraph             --------------------------
	.section	.nv.callgraph,"",@"SHT_CUDA_CALLGRAPH"
	.align	4
	.sectionentsize	8
	.align		4
        /*0000*/ 	.word	0x00000000
	.align		4
        /*0004*/ 	.word	0xffffffff
	.align		4
        /*0008*/ 	.word	0x00000000
	.align		4
        /*000c*/ 	.word	0xfffffffe
	.align		4
        /*0010*/ 	.word	0x00000000
	.align		4
        /*0014*/ 	.word	0xfffffffd
	.align		4
        /*0018*/ 	.word	0x00000000
	.align		4
        /*001c*/ 	.word	0xfffffffc


//--------------------- .text.DXbinaryentropy_32  --------------------------
	.section	.text.DXbinaryentropy_32,"ax",@progbits
	.align	128
        .global         DXbinaryentropy_32
        .type           DXbinaryentropy_32,@function
        .size           DXbinaryentropy_32,(.L_x_13 - DXbinaryentropy_32)
        .other          DXbinaryentropy_32,@"STO_CUDA_ENTRY STV_DEFAULT"
DXbinaryentropy_32:
.text.DXbinaryentropy_32:
[----:B------:R-:W-:Y:S01]  /*0000*/  LDC R1, c[0x0][0x37c] ;  /* 0x0000df00ff017b82 */ /* 0x000fe20000000800 */
[----:B------:R-:W0:Y:S07]  /*0010*/  S2R R0, SR_TID.X ;  /* 0x0000000000007919 */ /* 0x000e2e0000002100 */
[----:B------:R-:W0:Y:S01]  /*0020*/  S2UR UR4, SR_CTAID.X ;  /* 0x00000000000479c3 */ /* 0x000e220000002500 */
[----:B------:R-:W1:Y:S07]  /*0030*/  LDCU UR5, c[0x0][0x380] ;  /* 0x00007000ff0577ac */ /* 0x000e6e0008000800 */
[----:B------:R-:W0:Y:S02]  /*0040*/  LDC R3, c[0x0][0x360] ;  /* 0x0000d800ff037b82 */ /* 0x000e240000000800 */
[----:B0-----:R-:W-:-:S05]  /*0050*/  IMAD R0, R3, UR4, R0 ;  /* 0x0000000403007c24 */ /* 0x001fca000f8e0200 */
[----:B-1----:R-:W-:-:S13]  /*0060*/  ISETP.GE.AND P0, PT, R0, UR5, PT ;  /* 0x0000000500007c0c */ /* 0x002fda000bf06270 */
[----:B------:R-:W-:Y:S05]  /*0070*/  @P0 EXIT ;  /* 0x000000000000094d */ /* 0x000fea0003800000 */
[----:B------:R-:W0:Y:S01]  /*0080*/  LDC.64 R2, c[0x0][0x388] ;  /* 0x0000e200ff027b82 */ /* 0x000e220000000a00 */
[----:B------:R-:W1:Y:S07]  /*0090*/  LDCU.64 UR4, c[0x0][0x358] ;  /* 0x00006b00ff0477ac */ /* 0x000e6e0008000a00 */
[----:B------:R-:W2:Y:S01]  /*00a0*/  LDC.64 R10, c[0x0][0x390] ;  /* 0x0000e400ff0a7b82 */ /* 0x000ea20000000a00 */
[----:B0-----:R-:W-:-:S05]  /*00b0*/  IMAD.WIDE R2, R0, 0x4, R2 ;  /* 0x0000000400027825 */ /* 0x001fca00078e0202 */
[----:B-1----:R-:W3:Y:S01]  /*00c0*/  LDG.E R8, desc[UR4][R2.64] ;  /* 0x0000000402087981 */ /* 0x002ee2000c1e1900 */
[----:B--2---:R-:W-:-:S05]  /*00d0*/  IMAD.WIDE R10, R0, 0x4, R10 ;  /* 0x00000004000a7825 */ /* 0x004fca00078e020a */
[----:B------:R-:W2:Y:S01]  /*00e0*/  LDG.E R16, desc[UR4][R10.64] ;  /* 0x000000040a107981 */ /* 0x000ea2000c1e1900 */
[----:B------:R-:W-:Y:S01]  /*00f0*/  IMAD.MOV.U32 R14, RZ, RZ, 0x1 ;  /* 0x00000001ff0e7424 */ /* 0x000fe200078e00ff */
[----:B------:R-:W0:Y:S01]  /*0100*/  LDC.64 R4, c[0x0][0x398] ;  /* 0x0000e600ff047b82 */ /* 0x000e220000000a00 */
[----:B------:R-:W-:Y:S01]  /*0110*/  BSSY.RECONVERGENT B0, `(.L_x_0) ;  /* 0x000001a000007945 */ /* 0x000fe20003800200 */
[----:B0-----:R0:W5:Y:S01]  /*0120*/  LDG.E R4, desc[UR4][R4.64] ;  /* 0x0000000404047981 */ /* 0x001162000c1e1900 */
[----:B---3--:R-:W1:Y:S08]  /*0130*/  F2F.F64.F32 R8, R8 ;  /* 0x0000000800087310 */ /* 0x008e700000201800 */
[----:B--2---:R-:W2:Y:S01]  /*0140*/  F2F.F64.F32 R12, R16 ;  /* 0x00000010000c7310 */ /* 0x004ea20000201800 */
[----:B-1----:R-:W-:-:S08]  /*0150*/  DADD R6, -R8, 1 ;  /* 0x3ff0000008067429 */ /* 0x002fd00000000100 */
[C---:B--2---:R-:W-:Y:S02]  /*0160*/  DMUL R6, R12.reuse, R6 ;  /* 0x000000060c067228 */ /* 0x044fe40000000000 */
[----:B------:R-:W-:-:S04]  /*0170*/  DADD R12, -R12, 1 ;  /* 0x3ff000000c0c7429 */ /* 0x000fc80000000100 */
[----:B------:R-:W1:Y:S04]  /*0180*/  MUFU.RCP64H R15, R7 ;  /* 0x00000007000f7308 */ /* 0x000e680000001800 */
[----:B------:R-:W-:-:S10]  /*0190*/  DMUL R12, R8, R12 ;  /* 0x0000000c080c7228 */ /* 0x000fd40000000000 */
[----:B------:R-:W-:Y:S01]  /*01a0*/  FSETP.GEU.AND P1, PT, |R13|, 6.5827683646048100446e-37, PT ;  /* 0x036000000d00780b */ /* 0x000fe20003f2e200 */
[----:B-1----:R-:W-:-:S08]  /*01b0*/  DFMA R2, -R6, R14, 1 ;  /* 0x3ff000000602742b */ /* 0x002fd0000000010e */
[----:B------:R-:W-:-:S08]  /*01c0*/  DFMA R2, R2, R2, R2 ;  /* 0x000000020202722b */ /* 0x000fd00000000002 */
[----:B------:R-:W-:-:S08]  /*01d0*/  DFMA R2, R14, R2, R14 ;  /* 0x000000020e02722b */ /* 0x000fd0000000000e */
[----:B------:R-:W-:-:S08]  /*01e0*/  DFMA R10, -R6, R2, 1 ;  /* 0x3ff00000060a742b */ /* 0x000fd00000000102 */
[----:B------:R-:W-:-:S08]  /*01f0*/  DFMA R2, R2, R10, R2 ;  /* 0x0000000a0202722b */ /* 0x000fd00000000002 */
[----:B------:R-:W-:-:S08]  /*0200*/  DMUL R8, R12, R2 ;  /* 0x000000020c087228 */ /* 0x000fd00000000000 */
[----:B------:R-:W-:-:S08]  /*0210*/  DFMA R10, -R6, R8, R12 ;  /* 0x00000008060a722b */ /* 0x000fd0000000010c */
[----:B------:R-:W-:-:S10]  /*0220*/  DFMA R2, R2, R10, R8 ;  /* 0x0000000a0202722b */ /* 0x000fd40000000008 */
[----:B0-----:R-:W-:-:S05]  /*0230*/  FFMA R5, RZ, R7, R3 ;  /* 0x00000007ff057223 */ /* 0x001fca0000000003 */
[----:B------:R-:W-:-:S13]  /*0240*/  FSETP.GT.AND P0, PT, |R5|, 1.469367938527859385e-39, PT ;  /* 0x001000000500780b */ /* 0x000fda0003f04200 */
[----:B------:R-:W-:Y:S05]  /*0250*/  @P0 BRA P1, `(.L_x_1) ;  /* 0x0000000000140947 */ /* 0x000fea0000800000 */
[----:B------:R-:W-:Y:S01]  /*0260*/  IMAD.MOV.U32 R10, RZ, RZ, R12 ;  /* 0x000000ffff0a7224 */ /* 0x000fe200078e000c */
[----:B------:R-:W-:Y:S01]  /*0270*/  MOV R12, 0x2b0 ;  /* 0x000002b0000c7802 */ /* 0x000fe20000000f00 */
[----:B------:R-:W-:Y:S02]  /*0280*/  IMAD.MOV.U32 R8, RZ, RZ, R6 ;  /* 0x000000ffff087224 */ /* 0x000fe400078e0006 */
[----:B------:R-:W-:-:S07]  /*0290*/  IMAD.MOV.U32 R9, RZ, RZ, R7 ;  /* 0x000000ffff097224 */ /* 0x000fce00078e0007 */
[----:B-----5:R-:W-:Y:S05]  /*02a0*/  CALL.REL.NOINC `($__internal_0_$__cuda_sm20_div_rn_f64_full) ;  /* 0x0000000400dc7944 */ /* 0x020fea0003c00000 */
.L_x_1:
[----:B------:R-:W-:Y:S05]  /*02b0*/  BSYNC.RECONVERGENT B0 ;  /* 0x0000000000007941 */ /* 0x000fea0003800200 */
.L_x_0:
[----:B------:R-:W-:Y:S01]  /*02c0*/  ISETP.GT.AND P0, PT, R3, 0xfffff, PT ;  /* 0x000fffff0300780c */ /* 0x000fe20003f04270 */
[----:B------:R-:W-:Y:S01]  /*02d0*/  IMAD.MOV.U32 R8, RZ, RZ, R2 ;  /* 0x000000ffff087224 */ /* 0x000fe200078e0002 */
[----:B------:R-:W-:Y:S01]  /*02e0*/  BSSY.RECONVERGENT B0, `(.L_x_2) ;  /* 0x0000052000007945 */ /* 0x000fe20003800200 */
[--C-:B------:R-:W-:Y:S02]  /*02f0*/  IMAD.MOV.U32 R9, RZ, RZ, R3.reuse ;  /* 0x000000ffff097224 */ /* 0x100fe400078e0003 */
[----:B------:R-:W-:-:S08]  /*0300*/  IMAD.MOV.U32 R6, RZ, RZ, R3 ;  /* 0x000000ffff067224 */ /* 0x000fd000078e0003 */
[----:B------:R-:W-:-:S10]  /*0310*/  @!P0 DMUL R8, R8, 1.80143985094819840000e+16 ;  /* 0x4350000008088828 */ /* 0x000fd40000000000 */
[----:B------:R-:W-:Y:S02]  /*0320*/  @!P0 IMAD.MOV.U32 R6, RZ, RZ, R9 ;  /* 0x000000ffff068224 */ /* 0x000fe400078e0009 */
[----:B------:R-:W-:Y:S02]  /*0330*/  @!P0 IMAD.MOV.U32 R2, RZ, RZ, R8 ;  /* 0x000000ffff028224 */ /* 0x000fe400078e0008 */
[----:B------:R-:W-:-:S05]  /*0340*/  VIADD R3, R6, 0xffffffff ;  /* 0xffffffff06037836 */ /* 0x000fca0000000000 */
[----:B------:R-:W-:Y:S01]  /*0350*/  ISETP.GT.U32.AND P1, PT, R3, 0x7feffffe, PT ;  /* 0x7feffffe0300780c */ /* 0x000fe20003f24070 */
[----:B------:R-:W-:Y:S02]  /*0360*/  IMAD.MOV.U32 R3, RZ, RZ, -0x3ff ;  /* 0xfffffc01ff037424 */ /* 0x000fe400078e00ff */
[----:B------:R-:W-:-:S10]  /*0370*/  @!P0 IMAD.MOV.U32 R3, RZ, RZ, -0x435 ;  /* 0xfffffbcbff038424 */ /* 0x000fd400078e00ff */
[----:B------:R-:W-:Y:S05]  /*0380*/  @P1 BRA `(.L_x_3) ;  /* 0x0000000400041947 */ /* 0x000fea0003800000 */
[C---:B------:R-:W-:Y:S01]  /*0390*/  LOP3.LUT R5, R6.reuse, 0xfffff, RZ, 0xc0, !PT ;  /* 0x000fffff06057812 */ /* 0x040fe200078ec0ff */
[----:B------:R-:W-:Y:S01]  /*03a0*/  IMAD.MOV.U32 R8, RZ, RZ, R2 ;  /* 0x000000ffff087224 */ /* 0x000fe200078e0002 */
[----:B------:R-:W-:Y:S01]  /*03b0*/  UMOV UR6, 0x3ae80f1e ;  /* 0x3ae80f1e00067882 */ /* 0x000fe20000000000 */
[----:B------:R-:W-:Y:S01]  /*03c0*/  IMAD.MOV.U32 R10, RZ, RZ, RZ ;  /* 0x000000ffff0a7224 */ /* 0x000fe200078e00ff */
[----:B------:R-:W-:Y:S01]  /*03d0*/  LOP3.LUT R9, R5, 0x3ff00000, RZ, 0xfc, !PT ;  /* 0x3ff0000005097812 */ /* 0x000fe200078efcff */
[----:B------:R-:W-:Y:S01]  /*03e0*/  IMAD.MOV.U32 R18, RZ, RZ, -0x748574fc ;  /* 0x8b7a8b04ff127424 */ /* 0x000fe200078e00ff */
[----:B------:R-:W-:Y:S01]  /*03f0*/  UMOV UR7, 0x3eb1380b ;  /* 0x3eb1380b00077882 */ /* 0x000fe20000000000 */
[----:B------:R-:W-:Y:S01]  /*0400*/  IMAD.MOV.U32 R19, RZ, RZ, 0x3ed0ee25 ;  /* 0x3ed0ee25ff137424 */ /* 0x000fe200078e00ff */
[----:B------:R-:W-:Y:S01]  /*0410*/  ISETP.GE.U32.AND P0, PT, R9, 0x3ff6a09f, PT ;  /* 0x3ff6a09f0900780c */ /* 0x000fe20003f06070 */
[----:B------:R-:W-:Y:S01]  /*0420*/  UMOV UR8, 0x80000000 ;  /* 0x8000000000087882 */ /* 0x000fe20000000000 */
[----:B------:R-:W-:Y:S01]  /*0430*/  LEA.HI R6, R6, R3, RZ, 0xc ;  /* 0x0000000306067211 */ /* 0x000fe200078f60ff */
[----:B------:R-:W-:-:S10]  /*0440*/  UMOV UR9, 0x43300000 ;  /* 0x4330000000097882 */ /* 0x000fd40000000000 */
[----:B------:R-:W-:Y:S02]  /*0450*/  @P0 VIADD R5, R9, 0xfff00000 ;  /* 0xfff0000009050836 */ /* 0x000fe40000000000 */
[----:B------:R-:W-:Y:S02]  /*0460*/  @P0 VIADD R6, R6, 0x1 ;  /* 0x0000000106060836 */ /* 0x000fe40000000000 */
[----:B------:R-:W-:-:S06]  /*0470*/  @P0 IMAD.MOV.U32 R9, RZ, RZ, R5 ;  /* 0x000000ffff090224 */ /* 0x000fcc00078e0005 */
[C---:B------:R-:W-:Y:S02]  /*0480*/  DADD R16, R8.reuse, 1 ;  /* 0x3ff0000008107429 */ /* 0x040fe40000000000 */
[----:B------:R-:W-:-:S04]  /*0490*/  DADD R8, R8, -1 ;  /* 0xbff0000008087429 */ /* 0x000fc80000000000 */
[----:B------:R-:W0:Y:S02]  /*04a0*/  MUFU.RCP64H R11, R17 ;  /* 0x00000011000b7308 */ /* 0x000e240000001800 */
[----:B0-----:R-:W-:-:S08]  /*04b0*/  DFMA R12, -R16, R10, 1 ;  /* 0x3ff00000100c742b */ /* 0x001fd0000000010a */
[----:B------:R-:W-:-:S08]  /*04c0*/  DFMA R12, R12, R12, R12 ;  /* 0x0000000c0c0c722b */ /* 0x000fd0000000000c */
[----:B------:R-:W-:-:S08]  /*04d0*/  DFMA R10, R10, R12, R10 ;  /* 0x0000000c0a0a722b */ /* 0x000fd0000000000a */
[----:B------:R-:W-:-:S08]  /*04e0*/  DMUL R12, R8, R10 ;  /* 0x0000000a080c7228 */ /* 0x000fd00000000000 */
[----:B------:R-:W-:-:S08]  /*04f0*/  DFMA R12, R8, R10, R12 ;  /* 0x0000000a080c722b */ /* 0x000fd0000000000c */
[----:B------:R-:W-:Y:S02]  /*0500*/  DMUL R14, R12, R12 ;  /* 0x0000000c0c0e7228 */ /* 0x000fe40000000000 */
[----:B------:R-:W-:-:S06]  /*0510*/  DADD R2, R8, -R12 ;  /* 0x0000000008027229 */ /* 0x000fcc000000080c */
[----:B------:R-:W-:Y:S01]  /*0520*/  DFMA R16, R14, UR6, R18 ;  /* 0x000000060e107c2b */ /* 0x000fe20008000012 */
[----:B------:R-:W-:Y:S01]  /*0530*/  UMOV UR6, 0x9f02676f ;  /* 0x9f02676f00067882 */ /* 0x000fe20000000000 */
[----:B------:R-:W-:Y:S01]  /*0540*/  UMOV UR7, 0x3ef3b266 ;  /* 0x3ef3b26600077882 */ /* 0x000fe20000000000 */
[----:B------:R-:W-:Y:S01]  /*0550*/  LOP3.LUT R18, R6, 0x80000000, RZ, 0x3c, !PT ;  /* 0x8000000006127812 */ /* 0x000fe200078e3cff */
[----:B------:R-:W-:Y:S01]  /*0560*/  IMAD.MOV.U32 R19, RZ, RZ, 0x43300000 ;  /* 0x43300000ff137424 */ /* 0x000fe200078e00ff */
[----:B------:R-:W-:-:S03]  /*0570*/  DADD R6, R2, R2 ;  /* 0x0000000002067229 */ /* 0x000fc60000000002 */
[----:B------:R-:W-:Y:S01]  /*0580*/  DFMA R16, R14, R16, UR6 ;  /* 0x000000060e107e2b */ /* 0x000fe20008000010 */
[----:B------:R-:W-:Y:S01]  /*0590*/  UMOV UR6, 0xa9ab0956 ;  /* 0xa9ab095600067882 */ /* 0x000fe20000000000 */
[----:B------:R-:W-:Y:S01]  /*05a0*/  UMOV UR7, 0x3f1745cb ;  /* 0x3f1745cb00077882 */ /* 0x000fe20000000000 */
[----:B------:R-:W-:Y:S01]  /*05b0*/  DADD R2, R18, -UR8 ;  /* 0x8000000812027e29 */ /* 0x000fe20008000000 */
[----:B------:R-:W-:Y:S01]  /*05c0*/  UMOV UR8, 0xfefa39ef ;  /* 0xfefa39ef00087882 */ /* 0x000fe20000000000 */
[----:B------:R-:W-:Y:S01]  /*05d0*/  UMOV UR9, 0x3fe62e42 ;  /* 0x3fe62e4200097882 */ /* 0x000fe20000000000 */
[----:B------:R-:W-:Y:S02]  /*05e0*/  DFMA R8, R8, -R12, R6 ;  /* 0x8000000c0808722b */ /* 0x000fe40000000006 */
[----:B------:R-:W-:Y:S01]  /*05f0*/  DFMA R16, R14, R16, UR6 ;  /* 0x000000060e107e2b */ /* 0x000fe20008000010 */
[----:B------:R-:W-:Y:S01]  /*0600*/  UMOV UR6, 0x2d1b5154 ;  /* 0x2d1b515400067882 */ /* 0x000fe20000000000 */
[----:B------:R-:W-:Y:S01]  /*0610*/  UMOV UR7, 0x3f3c71c7 ;  /* 0x3f3c71c700077882 */ /* 0x000fe20000000000 */
[----:B------:R-:W-:-:S03]  /*0620*/  DFMA R6, R2, UR8, R12 ;  /* 0x0000000802067c2b */ /* 0x000fc6000800000c */
[----:B------:R-:W-:Y:S02]  /*0630*/  DMUL R8, R10, R8 ;  /* 0x000000080a087228 */ /* 0x000fe40000000000 */
[----:B------:R-:W-:Y:S01]  /*0640*/  DFMA R16, R14, R16, UR6 ;  /* 0x000000060e107e2b */ /* 0x000fe20008000010 */
[----:B------:R-:W-:Y:S01]  /*0650*/  UMOV UR6, 0x923be72d ;  /* 0x923be72d00067882 */ /* 0x000fe20000000000 */
[----:B------:R-:W-:-:S06]  /*0660*/  UMOV UR7, 0x3f624924 ;  /* 0x3f62492400077882 */ /* 0x000fcc0000000000 */
        /* <DEDUP_REMOVED lines=8> */
[----:B------:R-:W-:Y:S02]  /*06f0*/  UMOV UR7, 0x3fe62e42 ;  /* 0x3fe62e4200077882 */ /* 0x000fe40000000000 */
[----:B------:R-:W-:Y:S01]  /*0700*/  DFMA R18, R2, -UR6, R6 ;  /* 0x8000000602127c2b */ /* 0x000fe20008000006 */
[----:B------:R-:W-:Y:S01]  /*0710*/  UMOV UR6, 0x3b39803f ;  /* 0x3b39803f00067882 */ /* 0x000fe20000000000 */
[----:B------:R-:W-:Y:S02]  /*0720*/  UMOV UR7, 0x3c7abc9e ;  /* 0x3c7abc9e00077882 */ /* 0x000fe40000000000 */
[----:B------:R-:W-:-:S04]  /*0730*/  DMUL R16, R14, R16 ;  /* 0x000000100e107228 */ /* 0x000fc80000000000 */
[----:B------:R-:W-:-:S04]  /*0740*/  DADD R18, -R12, R18 ;  /* 0x000000000c127229 */ /* 0x000fc80000000112 */
[----:B------:R-:W-:-:S08]  /*0750*/  DFMA R8, R12, R16, R8 ;  /* 0x000000100c08722b */ /* 0x000fd00000000008 */
[----:B------:R-:W-:-:S08]  /*0760*/  DADD R8, R8, -R18 ;  /* 0x0000000008087229 */ /* 0x000fd00000000812 */
[----:B------:R-:W-:-:S08]  /*0770*/  DFMA R8, R2, UR6, R8 ;  /* 0x0000000602087c2b */ /* 0x000fd00008000008 */
[----:B------:R-:W-:Y:S01]  /*0780*/  DADD R8, R6, R8 ;  /* 0x0000000006087229 */ /* 0x000fe20000000008 */
[----:B------:R-:W-:Y:S10]  /*0790*/  BRA `(.L_x_4) ;  /* 0x0000000000187947 */ /* 0x000ff40003800000 */
.L_x_3:
[----:B------:R-:W-:Y:S01]  /*07a0*/  IMAD.MOV.U32 R2, RZ, RZ, 0x0 ;  /* 0x00000000ff027424 */ /* 0x000fe200078e00ff */
[----:B------:R-:W-:Y:S01]  /*07b0*/  LOP3.LUT P0, RZ, R9, 0x7fffffff, RZ, 0xc0, !PT ;  /* 0x7fffffff09ff7812 */ /* 0x000fe2000780c0ff */
[----:B------:R-:W-:-:S06]  /*07c0*/  IMAD.MOV.U32 R3, RZ, RZ, 0x7ff00000 ;  /* 0x7ff00000ff037424 */ /* 0x000fcc00078e00ff */
[----:B------:R-:W-:-:S10]  /*07d0*/  DFMA R2, R8, R2, +INF ;  /* 0x7ff000000802742b */ /* 0x000fd40000000002 */
[----:B------:R-:W-:Y:S02]  /*07e0*/  FSEL R8, R2, RZ, P0 ;  /* 0x000000ff02087208 */ /* 0x000fe40000000000 */
[----:B------:R-:W-:-:S07]  /*07f0*/  FSEL R9, R3, -QNAN , P0 ;  /* 0xfff0000003097808 */ /* 0x000fce0000000000 */
.L_x_4:
[----:B------:R-:W-:Y:S05]  /*0800*/  BSYNC.RECONVERGENT B0 ;  /* 0x0000000000007941 */ /* 0x000fea0003800200 */
.L_x_2:
[----:B------:R-:W0:Y:S01]  /*0810*/  LDCU UR6, c[0x0][0x380] ;  /* 0x00007000ff0677ac */ /* 0x000e220008000800 */
[----:B------:R-:W-:Y:S01]  /*0820*/  IMAD.MOV.U32 R2, RZ, RZ, 0x1 ;  /* 0x00000001ff027424 */ /* 0x000fe200078e00ff */
[----:B-----5:R-:W1:Y:S01]  /*0830*/  F2F.F64.F32 R4, R4 ;  /* 0x0000000400047310 */ /* 0x020e620000201800 */
[----:B------:R-:W-:Y:S01]  /*0840*/  BSSY.RECONVERGENT B0, `(.L_x_5) ;  /* 0x0000015000007945 */ /* 0x000fe20003800200 */
[----:B-1----:R-:W-:-:S06]  /*0850*/  DMUL R12, R4, R8 ;  /* 0x00000008040c7228 */ /* 0x002fcc0000000000 */
[----:B0-----:R-:W0:Y:S04]  /*0860*/  I2F.F64 R6, UR6 ;  /* 0x0000000600067d12 */ /* 0x001e280008201c00 */
[----:B------:R-:W-:-:S04]  /*0870*/  FSETP.GEU.AND P1, PT, |R13|, 6.5827683646048100446e-37, PT ;  /* 0x036000000d00780b */ /* 0x000fc80003f2e200 */
[----:B0-----:R-:W0:Y:S02]  /*0880*/  MUFU.RCP64H R3, R7 ;  /* 0x0000000700037308 */ /* 0x001e240000001800 */
[----:B0-----:R-:W-:-:S08]  /*0890*/  DFMA R10, -R6, R2, 1 ;  /* 0x3ff00000060a742b */ /* 0x001fd00000000102 */
[----:B------:R-:W-:-:S08]  /*08a0*/  DFMA R10, R10, R10, R10 ;  /* 0x0000000a0a0a722b */ /* 0x000fd0000000000a */
[----:B------:R-:W-:-:S08]  /*08b0*/  DFMA R10, R2, R10, R2 ;  /* 0x0000000a020a722b */ /* 0x000fd00000000002 */
[----:B------:R-:W-:-:S08]  /*08c0*/  DFMA R2, -R6, R10, 1 ;  /* 0x3ff000000602742b */ /* 0x000fd0000000010a */
[----:B------:R-:W-:-:S08]  /*08d0*/  DFMA R2, R10, R2, R10 ;  /* 0x000000020a02722b */ /* 0x000fd0000000000a */
[----:B------:R-:W-:-:S08]  /*08e0*/  DMUL R8, R12, R2 ;  /* 0x000000020c087228 */ /* 0x000fd00000000000 */
[----:B------:R-:W-:-:S08]  /*08f0*/  DFMA R10, -R6, R8, R12 ;  /* 0x00000008060a722b */ /* 0x000fd0000000010c */
[----:B------:R-:W-:-:S10]  /*0900*/  DFMA R2, R2, R10, R8 ;  /* 0x0000000a0202722b */ /* 0x000fd40000000008 */
[----:B------:R-:W-:-:S05]  /*0910*/  FFMA R5, RZ, R7, R3 ;  /* 0x00000007ff057223 */ /* 0x000fca0000000003 */
[----:B------:R-:W-:-:S13]  /*0920*/  FSETP.GT.AND P0, PT, |R5|, 1.469367938527859385e-39, PT ;  /* 0x001000000500780b */ /* 0x000fda0003f04200 */
[----:B------:R-:W-:Y:S05]  /*0930*/  @P0 BRA P1, `(.L_x_6) ;  /* 0x0000000000140947 */ /* 0x000fea0000800000 */
[----:B------:R-:W-:Y:S01]  /*0940*/  IMAD.MOV.U32 R10, RZ, RZ, R12 ;  /* 0x000000ffff0a7224 */ /* 0x000fe200078e000c */
[----:B------:R-:W-:Y:S01]  /*0950*/  MOV R12, 0x990 ;  /* 0x00000990000c7802 */ /* 0x000fe20000000f00 */
[----:B------:R-:W-:Y:S02]  /*0960*/  IMAD.MOV.U32 R8, RZ, RZ, R6 ;  /* 0x000000ffff087224 */ /* 0x000fe400078e0006 */
[----:B------:R-:W-:-:S07]  /*0970*/  IMAD.MOV.U32 R9, RZ, RZ, R7 ;  /* 0x000000ffff097224 */ /* 0x000fce00078e0007 */
[----:B------:R-:W-:Y:S05]  /*0980*/  CALL.REL.NOINC `($__internal_0_$__cuda_sm20_div_rn_f64_full) ;  /* 0x0000000000247944 */ /* 0x000fea0003c00000 */
.L_x_6:
[----:B------:R-:W-:Y:S05]  /*0990*/  BSYNC.RECONVERGENT B0 ;  /* 0x0000000000007941 */ /* 0x000fea0003800200 */
.L_x_5:
[----:B------:R-:W0:Y:S02]  /*09a0*/  LDC.64 R4, c[0x0][0x3a0] ;  /* 0x0000e800ff047b82 */ /* 0x000e240000000a00 */
[----:B0-----:R-:W-:-:S05]  /*09b0*/  IMAD.WIDE R4, R0, 0x4, R4 ;  /* 0x0000000400047825 */ /* 0x001fca00078e0204 */
[----:B------:R-:W2:Y:S02]  /*09c0*/  LDG.E R0, desc[UR4][R4.64] ;  /* 0x0000000404007981 */ /* 0x000ea4000c1e1900 */
[----:B--2---:R-:W0:Y:S02]  /*09d0*/  F2F.F64.F32 R6, R0 ;  /* 0x0000000000067310 */ /* 0x004e240000201800 */
[----:B0-----:R-:W-:-:S10]  /*09e0*/  DADD R6, R6, R2 ;  /* 0x0000000006067229 */ /* 0x001fd40000000002 */
[----:B------:R-:W0:Y:S02]  /*09f0*/  F2F.F32.F64 R7, R6 ;  /* 0x0000000600077310 */ /* 0x000e240000301000 */
[----:B0-----:R-:W-:Y:S01]  /*0a00*/  STG.E desc[UR4][R4.64], R7 ;  /* 0x0000000704007986 */ /* 0x001fe2000c101904 */
[----:B------:R-:W-:Y:S05]  /*0a10*/  EXIT ;  /* 0x000000000000794d */ /* 0x000fea0003800000 */
        .weak           $__internal_0_$__cuda_sm20_div_rn_f64_full
        .type           $__internal_0_$__cuda_sm20_div_rn_f64_full,@function
        .size           $__internal_0_$__cuda_sm20_div_rn_f64_full,(.L_x_13 - $__internal_0_$__cuda_sm20_div_rn_f64_full)
$__internal_0_$__cuda_sm20_div_rn_f64_full:
[C---:B------:R-:W-:Y:S01]  /*0a20*/  FSETP.GEU.AND P0, PT, |R9|.reuse, 1.469367938527859385e-39, PT ;  /* 0x001000000900780b */ /* 0x040fe20003f0e200 */
[----:B------:R-:W-:Y:S01]  /*0a30*/  IMAD.MOV.U32 R11, RZ, RZ, R13 ;  /* 0x000000ffff0b7224 */ /* 0x000fe200078e000d */
[C---:B------:R-:W-:Y:S01]  /*0a40*/  LOP3.LUT R6, R9.reuse, 0x800fffff, RZ, 0xc0, !PT ;  /* 0x800fffff09067812 */ /* 0x040fe200078ec0ff */
[----:B------:R-:W-:Y:S01]  /*0a50*/  IMAD.MOV.U32 R16, RZ, RZ, 0x1 ;  /* 0x00000001ff107424 */ /* 0x000fe200078e00ff */
[----:B------:R-:W-:Y:S01]  /*0a60*/  LOP3.LUT R14, R9, 0x7ff00000, RZ, 0xc0, !PT ;  /* 0x7ff00000090e7812 */ /* 0x000fe200078ec0ff */
[----:B------:R-:W-:Y:S01]  /*0a70*/  IMAD.MOV.U32 R13, RZ, RZ, 0x1ca00000 ;  /* 0x1ca00000ff0d7424 */ /* 0x000fe200078e00ff */
[----:B------:R-:W-:Y:S01]  /*0a80*/  LOP3.LUT R7, R6, 0x3ff00000, RZ, 0xfc, !PT ;  /* 0x3ff0000006077812 */ /* 0x000fe200078efcff */
[----:B------:R-:W-:Y:S01]  /*0a90*/  BSSY.RECONVERGENT B1, `(.L_x_7) ;  /* 0x0000052000017945 */ /* 0x000fe20003800200 */
[----:B------:R-:W-:Y:S02]  /*0aa0*/  MOV R6, R8 ;  /* 0x0000000800067202 */ /* 0x000fe40000000f00 */
[----:B------:R-:W-:-:S02]  /*0ab0*/  FSETP.GEU.AND P2, PT, |R11|, 1.469367938527859385e-39, PT ;  /* 0x001000000b00780b */ /* 0x000fc40003f4e200 */
[----:B------:R-:W-:Y:S01]  /*0ac0*/  LOP3.LUT R5, R11, 0x7ff00000, RZ, 0xc0, !PT ;  /* 0x7ff000000b057812 */ /* 0x000fe200078ec0ff */
[----:B------:R-:W-:-:S03]  /*0ad0*/  @!P0 DMUL R6, R8, 8.98846567431157953865e+307 ;  /* 0x7fe0000008068828 */ /* 0x000fc60000000000 */
[----:B------:R-:W-:-:S03]  /*0ae0*/  ISETP.GE.U32.AND P1, PT, R5, R14, PT ;  /* 0x0000000e0500720c */ /* 0x000fc60003f26070 */
[----:B------:R-:W0:Y:S04]  /*0af0*/  MUFU.RCP64H R17, R7 ;  /* 0x0000000700117308 */ /* 0x000e280000001800 */
[----:B------:R-:W-:-:S04]  /*0b00*/  @!P2 LOP3.LUT R18, R9, 0x7ff00000, RZ, 0xc0, !PT ;  /* 0x7ff000000912a812 */ /* 0x000fc800078ec0ff */
[----:B------:R-:W-:Y:S01]  /*0b10*/  @!P2 ISETP.GE.U32.AND P3, PT, R5, R18, PT ;  /* 0x000000120500a20c */ /* 0x000fe20003f66070 */
[----:B------:R-:W-:-:S03]  /*0b20*/  @!P2 IMAD.MOV.U32 R18, RZ, RZ, RZ ;  /* 0x000000ffff12a224 */ /* 0x000fc600078e00ff */
[----:B------:R-:W-:-:S04]  /*0b30*/  @!P2 SEL R15, R13, 0x63400000, !P3 ;  /* 0x634000000d0fa807 */ /* 0x000fc80005800000 */
[----:B------:R-:W-:Y:S01]  /*0b40*/  @!P2 LOP3.LUT R15, R15, 0x80000000, R11, 0xf8, !PT ;  /* 0x800000000f0fa812 */ /* 0x000fe200078ef80b */
[----:B0-----:R-:W-:-:S03]  /*0b50*/  DFMA R2, R16, -R6, 1 ;  /* 0x3ff000001002742b */ /* 0x001fc60000000806 */
[----:B------:R-:W-:-:S05]  /*0b60*/  @!P2 LOP3.LUT R19, R15, 0x100000, RZ, 0xfc, !PT ;  /* 0x001000000f13a812 */ /* 0x000fca00078efcff */
[----:B------:R-:W-:-:S08]  /*0b70*/  DFMA R2, R2, R2, R2 ;  /* 0x000000020202722b */ /* 0x000fd00000000002 */
[----:B------:R-:W-:Y:S01]  /*0b80*/  DFMA R16, R16, R2, R16 ;  /* 0x000000021010722b */ /* 0x000fe20000000010 */
[----:B------:R-:W-:Y:S01]  /*0b90*/  SEL R3, R13, 0x63400000, !P1 ;  /* 0x634000000d037807 */ /* 0x000fe20004800000 */
[----:B------:R-:W-:-:S03]  /*0ba0*/  IMAD.MOV.U32 R2, RZ, RZ, R10 ;  /* 0x000000ffff027224 */ /* 0x000fc600078e000a */
[----:B------:R-:W-:-:S03]  /*0bb0*/  LOP3.LUT R3, R3, 0x800fffff, R11, 0xf8, !PT ;  /* 0x800fffff03037812 */ /* 0x000fc600078ef80b */
[----:B------:R-:W-:-:S03]  /*0bc0*/  DFMA R20, R16, -R6, 1 ;  /* 0x3ff000001014742b */ /* 0x000fc60000000806 */
[----:B------:R-:W-:-:S05]  /*0bd0*/  @!P2 DFMA R2, R2, 2, -R18 ;  /* 0x400000000202a82b */ /* 0x000fca0000000812 */
[----:B------:R-:W-:Y:S01]  /*0be0*/  DFMA R16, R16, R20, R16 ;  /* 0x000000141010722b */ /* 0x000fe20000000010 */
[----:B------:R-:W-:Y:S02]  /*0bf0*/  IMAD.MOV.U32 R21, RZ, RZ, R5 ;  /* 0x000000ffff157224 */ /* 0x000fe400078e0005 */
[----:B------:R-:W-:Y:S01]  /*0c00*/  IMAD.MOV.U32 R20, RZ, RZ, R14 ;  /* 0x000000ffff147224 */ /* 0x000fe200078e000e */
[----:B------:R-:W-:Y:S02]  /*0c10*/  @!P0 LOP3.LUT R20, R7, 0x7ff00000, RZ, 0xc0, !PT ;  /* 0x7ff0000007148812 */ /* 0x000fe400078ec0ff */
[----:B------:R-:W-:Y:S02]  /*0c20*/  @!P2 LOP3.LUT R21, R3, 0x7ff00000, RZ, 0xc0, !PT ;  /* 0x7ff000000315a812 */ /* 0x000fe400078ec0ff */
[----:B------:R-:W-:Y:S01]  /*0c30*/  DMUL R18, R16, R2 ;  /* 0x0000000210127228 */ /* 0x000fe20000000000 */
[----:B------:R-:W-:Y:S02]  /*0c40*/  VIADD R23, R20, 0xffffffff ;  /* 0xffffffff14177836 */ /* 0x000fe40000000000 */
[----:B------:R-:W-:-:S05]  /*0c50*/  VIADD R22, R21, 0xffffffff ;  /* 0xffffffff15167836 */ /* 0x000fca0000000000 */
[----:B------:R-:W-:Y:S01]  /*0c60*/  DFMA R14, R18, -R6, R2 ;  /* 0x80000006120e722b */ /* 0x000fe20000000002 */
[----:B------:R-:W-:-:S04]  /*0c70*/  ISETP.GT.U32.AND P0, PT, R22, 0x7feffffe, PT ;  /* 0x7feffffe1600780c */ /* 0x000fc80003f04070 */
[----:B------:R-:W-:-:S03]  /*0c80*/  ISETP.GT.U32.OR P0, PT, R23, 0x7feffffe, P0 ;  /* 0x7feffffe1700780c */ /* 0x000fc60000704470 */
[----:B------:R-:W-:-:S10]  /*0c90*/  DFMA R14, R16, R14, R18 ;  /* 0x0000000e100e722b */ /* 0x000fd40000000012 */
[----:B------:R-:W-:Y:S05]  /*0ca0*/  @P0 BRA `(.L_x_8) ;  /* 0x00000000006c0947 */ /* 0x000fea0003800000 */
[----:B------:R-:W-:-:S04]  /*0cb0*/  LOP3.LUT R16, R9, 0x7ff00000, RZ, 0xc0, !PT ;  /* 0x7ff0000009107812 */ /* 0x000fc800078ec0ff */
[CC--:B------:R-:W-:Y:S02]  /*0cc0*/  VIADDMNMX R10, R5.reuse, -R16.reuse, 0xb9600000, !PT ;  /* 0xb9600000050a7446 */ /* 0x0c0fe40007800910 */
[----:B------:R-:W-:Y:S02]  /*0cd0*/  ISETP.GE.U32.AND P0, PT, R5, R16, PT ;  /* 0x000000100500720c */ /* 0x000fe40003f06070 */
[----:B------:R-:W-:Y:S02]  /*0ce0*/  VIMNMX R10, PT, PT, R10, 0x46a00000, PT ;  /* 0x46a000000a0a7848 */ /* 0x000fe40003fe0100 */
[----:B------:R-:W-:-:S05]  /*0cf0*/  SEL R5, R13, 0x63400000, !P0 ;  /* 0x634000000d057807 */ /* 0x000fca0004000000 */
[----:B------:R-:W-:Y:S02]  /*0d00*/  IMAD.IADD R5, R10, 0x1, -R5 ;  /* 0x000000010a057824 */ /* 0x000fe400078e0a05 */
[----:B------:R-:W-:Y:S02]  /*0d10*/  IMAD.MOV.U32 R10, RZ, RZ, RZ ;  /* 0x000000ffff0a7224 */ /* 0x000fe400078e00ff */
[----:B------:R-:W-:-:S06]  /*0d20*/  VIADD R11, R5, 0x7fe00000 ;  /* 0x7fe00000050b7836 */ /* 0x000fcc0000000000 */
[----:B------:R-:W-:-:S10]  /*0d30*/  DMUL R16, R14, R10 ;  /* 0x0000000a0e107228 */ /* 0x000fd40000000000 */
[----:B------:R-:W-:-:S13]  /*0d40*/  FSETP.GTU.AND P0, PT, |R17|, 1.469367938527859385e-39, PT ;  /* 0x001000001100780b */ /* 0x000fda0003f0c200 */
[----:B------:R-:W-:Y:S05]  /*0d50*/  @P0 BRA `(.L_x_9) ;  /* 0x0000000000940947 */ /* 0x000fea0003800000 */
[----:B------:R-:W-:Y:S01]  /*0d60*/  DFMA R2, R14, -R6, R2 ;  /* 0x800000060e02722b */ /* 0x000fe20000000002 */
[----:B------:R-:W-:-:S09]  /*0d70*/  IMAD.MOV.U32 R10, RZ, RZ, RZ ;  /* 0x000000ffff0a7224 */ /* 0x000fd200078e00ff */
[C---:B------:R-:W-:Y:S02]  /*0d80*/  FSETP.NEU.AND P0, PT, R3.reuse, RZ, PT ;  /* 0x000000ff0300720b */ /* 0x040fe40003f0d000 */
[----:B------:R-:W-:-:S04]  /*0d90*/  LOP3.LUT R9, R3, 0x80000000, R9, 0x48, !PT ;  /* 0x8000000003097812 */ /* 0x000fc800078e4809 */
[----:B------:R-:W-:-:S07]  /*0da0*/  LOP3.LUT R11, R9, R11, RZ, 0xfc, !PT ;  /* 0x0000000b090b7212 */ /* 0x000fce00078efcff */
[----:B------:R-:W-:Y:S05]  /*0db0*/  @!P0 BRA `(.L_x_9) ;  /* 0x00000000007c8947 */ /* 0x000fea0003800000 */
[----:B------:R-:W-:Y:S01]  /*0dc0*/  IADD3 R3, PT, PT, -R5, RZ, RZ ;  /* 0x000000ff05037210 */ /* 0x000fe20007ffe1ff */
[----:B------:R-:W-:Y:S01]  /*0dd0*/  IMAD.MOV.U32 R2, RZ, RZ, RZ ;  /* 0x000000ffff027224 */ /* 0x000fe200078e00ff */
[----:B------:R-:W-:-:S05]  /*0de0*/  DMUL.RP R10, R14, R10 ;  /* 0x0000000a0e0a7228 */ /* 0x000fca0000008000 */
[----:B------:R-:W-:-:S05]  /*0df0*/  DFMA R2, R16, -R2, R14 ;  /* 0x800000021002722b */ /* 0x000fca000000000e */
[----:B------:R-:W-:Y:S02]  /*0e00*/  LOP3.LUT R9, R11, R9, RZ, 0x3c, !PT ;  /* 0x000000090b097212 */ /* 0x000fe400078e3cff */
[----:B------:R-:W-:-:S04]  /*0e10*/  IADD3 R2, PT, PT, -R5, -0x43300000, RZ ;  /* 0xbcd0000005027810 */ /* 0x000fc80007ffe1ff */
[----:B------:R-:W-:-:S04]  /*0e20*/  FSETP.NEU.AND P0, PT, |R3|, R2, PT ;  /* 0x000000020300720b */ /* 0x000fc80003f0d200 */
[----:B------:R-:W-:Y:S02]  /*0e30*/  FSEL R16, R10, R16, !P0 ;  /* 0x000000100a107208 */ /* 0x000fe40004000000 */
[----:B------:R-:W-:Y:S01]  /*0e40*/  FSEL R17, R9, R17, !P0 ;  /* 0x0000001109117208 */ /* 0x000fe20004000000 */
[----:B------:R-:W-:Y:S06]  /*0e50*/  BRA `(.L_x_9) ;  /* 0x0000000000547947 */ /* 0x000fec0003800000 */
.L_x_8:
[----:B------:R-:W-:-:S14]  /*0e60*/  DSETP.NAN.AND P0, PT, R10, R10, PT ;  /* 0x0000000a0a00722a */ /* 0x000fdc0003f08000 */
[----:B------:R-:W-:Y:S05]  /*0e70*/  @P0 BRA `(.L_x_10) ;  /* 0x0000000000440947 */ /* 0x000fea0003800000 */
[----:B------:R-:W-:-:S14]  /*0e80*/  DSETP.NAN.AND P0, PT, R8, R8, PT ;  /* 0x000000080800722a */ /* 0x000fdc0003f08000 */
[----:B------:R-:W-:Y:S05]  /*0e90*/  @P0 BRA `(.L_x_11) ;  /* 0x0000000000300947 */ /* 0x000fea0003800000 */
[----:B------:R-:W-:Y:S01]  /*0ea0*/  ISETP.NE.AND P0, PT, R21, R20, PT ;  /* 0x000000141500720c */ /* 0x000fe20003f05270 */
[----:B------:R-:W-:Y:S02]  /*0eb0*/  IMAD.MOV.U32 R16, RZ, RZ, 0x0 ;  /* 0x00000000ff107424 */ /* 0x000fe400078e00ff */
[----:B------:R-:W-:-:S10]  /*0ec0*/  IMAD.MOV.U32 R17, RZ, RZ, -0x80000 ;  /* 0xfff80000ff117424 */ /* 0x000fd400078e00ff */
[----:B------:R-:W-:Y:S05]  /*0ed0*/  @!P0 BRA `(.L_x_9) ;  /* 0x0000000000348947 */ /* 0x000fea0003800000 */
[----:B------:R-:W-:Y:S02]  /*0ee0*/  ISETP.NE.AND P0, PT, R21, 0x7ff00000, PT ;  /* 0x7ff000001500780c */ /* 0x000fe40003f05270 */
[----:B------:R-:W-:Y:S02]  /*0ef0*/  LOP3.LUT R17, R11, 0x80000000, R9, 0x48, !PT ;  /* 0x800000000b117812 */ /* 0x000fe400078e4809 */
[----:B------:R-:W-:-:S13]  /*0f00*/  ISETP.EQ.OR P0, PT, R20, RZ, !P0 ;  /* 0x000000ff1400720c */ /* 0x000fda0004702670 */
[----:B------:R-:W-:Y:S01]  /*0f10*/  @P0 LOP3.LUT R2, R17, 0x7ff00000, RZ, 0xfc, !PT ;  /* 0x7ff0000011020812 */ /* 0x000fe200078efcff */
[----:B------:R-:W-:Y:S02]  /*0f20*/  @!P0 IMAD.MOV.U32 R16, RZ, RZ, RZ ;  /* 0x000000ffff108224 */ /* 0x000fe400078e00ff */
[----:B------:R-:W-:Y:S02]  /*0f30*/  @P0 IMAD.MOV.U32 R16, RZ, RZ, RZ ;  /* 0x000000ffff100224 */ /* 0x000fe400078e00ff */
[----:B------:R-:W-:Y:S01]  /*0f40*/  @P0 IMAD.MOV.U32 R17, RZ, RZ, R2 ;  /* 0x000000ffff110224 */ /* 0x000fe200078e0002 */
[----:B------:R-:W-:Y:S06]  /*0f50*/  BRA `(.L_x_9) ;  /* 0x0000000000147947 */ /* 0x000fec0003800000 */
.L_x_11:
[----:B------:R-:W-:Y:S01]  /*0f60*/  LOP3.LUT R17, R9, 0x80000, RZ, 0xfc, !PT ;  /* 0x0008000009117812 */ /* 0x000fe200078efcff */
[----:B------:R-:W-:Y:S01]  /*0f70*/  IMAD.MOV.U32 R16, RZ, RZ, R8 ;  /* 0x000000ffff107224 */ /* 0x000fe200078e0008 */
[----:B------:R-:W-:Y:S06]  /*0f80*/  BRA `(.L_x_9) ;  /* 0x0000000000087947 */ /* 0x000fec0003800000 */
.L_x_10:
[----:B------:R-:W-:Y:S01]  /*0f90*/  LOP3.LUT R17, R11, 0x80000, RZ, 0xfc, !PT ;  /* 0x000800000b117812 */ /* 0x000fe200078efcff */
[----:B------:R-:W-:-:S07]  /*0fa0*/  IMAD.MOV.U32 R16, RZ, RZ, R10 ;  /* 0x000000ffff107224 */ /* 0x000fce00078e000a */
.L_x_9:
[----:B------:R-:W-:Y:S05]  /*0fb0*/  BSYNC.RECONVERGENT B1 ;  /* 0x0000000000017941 */ /* 0x000fea0003800200 */
.L_x_7:
[----:B------:R-:W-:Y:S02]  /*0fc0*/  IMAD.MOV.U32 R13, RZ, RZ, 0x0 ;  /* 0x00000000ff0d7424 */ /* 0x000fe400078e00ff */
[----:B------:R-:W-:Y:S02]  /*0fd0*/  IMAD.MOV.U32 R2, RZ, RZ, R16 ;  /* 0x000000ffff027224 */ /* 0x000fe400078e0010 */
[----:B------:R-:W-:Y:S01]  /*0fe0*/  IMAD.MOV.U32 R3, RZ, RZ, R17 ;  /* 0x000000ffff037224 */ /* 0x000fe200078e0011 */
[----:B------:R-:W-:Y:S06]  /*0ff0*/  RET.REL.NODEC R12 `(DXbinaryentropy_32) ;  /* 0xfffffff00c007950 */ /* 0x000fec0003c3ffff */
.L_x_12:
[----:B------:R-:W-:-:S00]  /*1000*/  BRA `(.L_x_12) ;  /* 0xfffffffc00fc7947 */ /* 0x000fc0000383ffff */
[----:B------:R-:W-:-:S00]  /*1010*/  NOP ;  /* 0x0000000000007918 */ /* 0x000fc00000000000 */
        /* <DEDUP_REMOVED lines=14> */
.L_x_13:


//--------------------- .nv.shared.reserved.0     --------------------------
	.section	.nv.shared.reserved.0,"aw",@nobits
	.weak		__nv_reservedSMEM_offset_0_alias
	.size		__nv_reservedSMEM_offset_0_alias, 0, 64
	.other		__nv_reservedSMEM_offset_0_alias,@"STO_CUDA_RESERVED_SHARED STV_DEFAULT"
__nv_reservedSMEM_offset_0_alias:
	.zero		0
	.zero		64


//--------------------- .nv.constant0.DXbinaryentropy_32 --------------------------
	.section	.nv.constant0.DXbinaryentropy_32,"a",@progbits
	.sectionflags	@""
	.align	4
.nv.constant0.DXbinaryentropy_32:
	.zero		936


//--------------------- SYMBOLS --------------------------

	.type		.nv.reservedSmem.offset0,@object
	.size		.nv.reservedSmem.offset0,0x4
